	.headerflags	@"EF_CUDA_TEXMODE_UNIFIED EF_CUDA_64BIT_ADDRESS EF_CUDA_ACCELERATORS EF_CUDA_SM90 EF_CUDA_VIRTUAL_SM(EF_CUDA_SM90)"
	.elftype	@"ET_EXEC"


//--------------------- .nv.info                  --------------------------
	.section	.nv.info,"",@"SHT_CUDA_INFO"
	.align	4


	//----- nvinfo : EIATTR_REGCOUNT
	.align		4
        /*0000*/ 	.byte	0x04, 0x2f
        /*0002*/ 	.short	(.L_3 - .L_2)
	.align		4
.L_2:
        /*0004*/ 	.word	index@(triton_poi_fused__native_batch_norm_legit_no_training_convolution_relu_6)
        /*0008*/ 	.word	0x00000016


	//----- nvinfo : EIATTR_MIN_STACK_SIZE
	.align		4
.L_3:
        /*000c*/ 	.byte	0x04, 0x12
        /*000e*/ 	.short	(.L_5 - .L_4)
	.align		4
.L_4:
        /*0010*/ 	.word	index@(triton_poi_fused__native_batch_norm_legit_no_training_convolution_relu_6)
        /*0014*/ 	.word	0x00000000


	//----- nvinfo : EIATTR_FRAME_SIZE
	.align		4
.L_5:
        /*0018*/ 	.byte	0x04, 0x11
        /*001a*/ 	.short	(.L_7 - .L_6)
	.align		4
.L_6:
        /*001c*/ 	.word	index@(triton_poi_fused__native_batch_norm_legit_no_training_convolution_relu_6)
        /*0020*/ 	.word	0x00000000


	//----- nvinfo : EIATTR_MIN_STACK_SIZE
	.align		4
.L_7:
        /*0024*/ 	.byte	0x04, 0x12
        /*0026*/ 	.short	(.L_9 - .L_8)
	.align		4
.L_8:
        /*0028*/ 	.word	index@(triton_poi_fused__native_batch_norm_legit_no_training_convolution_relu_6)
        /*002c*/ 	.word	0x00000000
.L_9:


//--------------------- .nv.info.triton_poi_fused__native_batch_norm_legit_no_training_convolution_relu_6 --------------------------
	.section	.nv.info.triton_poi_fused__native_batch_norm_legit_no_training_convolution_relu_6,"",@"SHT_CUDA_INFO"
	.sectionflags	@""
	.align	4


	//----- nvinfo : EIATTR_CUDA_API_VERSION
	.align		4
        /*0000*/ 	.byte	0x04, 0x37
        /*0002*/ 	.short	(.L_11 - .L_10)
.L_10:
        /*0004*/ 	.word	0x0000007c


	//----- nvinfo : EIATTR_KPARAM_INFO
	.align		4
.L_11:
        /*0008*/ 	.byte	0x04, 0x17
        /*000a*/ 	.short	(.L_13 - .L_12)
.L_12:
        /*000c*/ 	.word	0x00000000
        /*0010*/ 	.short	0x0007
        /*0012*/ 	.short	0x0038
        /*0014*/ 	.byte	0x00, 0xf0, 0x11, 0x00


	//----- nvinfo : EIATTR_KPARAM_INFO
	.align		4
.L_13:
        /*0018*/ 	.byte	0x04, 0x17
        /*001a*/ 	.short	(.L_15 - .L_14)
.L_14:
        /*001c*/ 	.word	0x00000000
        /*0020*/ 	.short	0x0006
        /*0022*/ 	.short	0x0030
        /*0024*/ 	.byte	0x00, 0xf4, 0x21, 0x00


	//----- nvinfo : EIATTR_KPARAM_INFO
	.align		4
.L_15:
        /*0028*/ 	.byte	0x04, 0x17
        /*002a*/ 	.short	(.L_17 - .L_16)
.L_16:
        /*002c*/ 	.word	0x00000000
        /*0030*/ 	.short	0x0005
        /*0032*/ 	.short	0x0028
        /*0034*/ 	.byte	0x00, 0xf4, 0x21, 0x00


	//----- nvinfo : EIATTR_KPARAM_INFO
	.align		4
.L_17:
        /*0038*/ 	.byte	0x04, 0x17
        /*003a*/ 	.short	(.L_19 - .L_18)
.L_18:
        /*003c*/ 	.word	0x00000000
        /*0040*/ 	.short	0x0004
        /*0042*/ 	.short	0x0020
        /*0044*/ 	.byte	0x00, 0xf4, 0x21, 0x00


	//----- nvinfo : EIATTR_KPARAM_INFO
	.align		4
.L_19:
        /*0048*/ 	.byte	0x04, 0x17
        /*004a*/ 	.short	(.L_21 - .L_20)
.L_20:
        /*004c*/ 	.word	0x00000000
        /*0050*/ 	.short	0x0003
        /*0052*/ 	.short	0x0018
        /*0054*/ 	.byte	0x00, 0xf4, 0x21, 0x00


	//----- nvinfo : EIATTR_KPARAM_INFO
	.align		4
.L_21:
        /*0058*/ 	.byte	0x04, 0x17
        /*005a*/ 	.short	(.L_23 - .L_22)
.L_22:
        /*005c*/ 	.word	0x00000000
        /*0060*/ 	.short	0x0002
        /*0062*/ 	.short	0x0010
        /*0064*/ 	.byte	0x00, 0xf4, 0x21, 0x00


	//----- nvinfo : EIATTR_KPARAM_INFO
	.align		4
.L_23:
        /*0068*/ 	.byte	0x04, 0x17
        /*006a*/ 	.short	(.L_25 - .L_24)
.L_24:
        /*006c*/ 	.word	0x00000000
        /*0070*/ 	.short	0x0001
        /*0072*/ 	.short	0x0008
        /*0074*/ 	.byte	0x00, 0xf4, 0x21, 0x00


	//----- nvinfo : EIATTR_KPARAM_INFO
	.align		4
.L_25:
        /*0078*/ 	.byte	0x04, 0x17
        /*007a*/ 	.short	(.L_27 - .L_26)
.L_26:
        /*007c*/ 	.word	0x00000000
        /*0080*/ 	.short	0x0000
        /*0082*/ 	.short	0x0000
        /*0084*/ 	.byte	0x00, 0xf4, 0x21, 0x00


	//----- nvinfo : EIATTR_SPARSE_MMA_MASK
	.align		4
.L_27:
        /*0088*/ 	.byte	0x03, 0x50
        /*008a*/ 	.short	0x0000


	//----- nvinfo : EIATTR_MAXREG_COUNT
	.align		4
        /*008c*/ 	.byte	0x03, 0x1b
        /*008e*/ 	.short	0x00ff


	//----- nvinfo : EIATTR_EXIT_INSTR_OFFSETS
	.align		4
        /*0090*/ 	.byte	0x04, 0x1c
        /*0092*/ 	.short	(.L_29 - .L_28)


	//   ....[0]....
.L_28:
        /*0094*/ 	.word	0x000003b0


	//----- nvinfo : EIATTR_REQNTID
	.align		4
.L_29:
        /*0098*/ 	.byte	0x04, 0x10
        /*009a*/ 	.short	(.L_31 - .L_30)
.L_30:
        /*009c*/ 	.word	0x00000080
        /*00a0*/ 	.word	0x00000001
        /*00a4*/ 	.word	0x00000001


	//----- nvinfo : EIATTR_CBANK_PARAM_SIZE
	.align		4
.L_31:
        /*00a8*/ 	.byte	0x03, 0x19
        /*00aa*/ 	.short	0x003c


	//----- nvinfo : EIATTR_PARAM_CBANK
	.align		4
        /*00ac*/ 	.byte	0x04, 0x0a
        /*00ae*/ 	.short	(.L_33 - .L_32)
	.align		4
.L_32:
        /*00b0*/ 	.word	index@(.nv.constant0.triton_poi_fused__native_batch_norm_legit_no_training_convolution_relu_6)
        /*00b4*/ 	.short	0x0210
        /*00b6*/ 	.short	0x003c


	//----- nvinfo : EIATTR_SW_WAR
	.align		4
.L_33:
        /*00b8*/ 	.byte	0x04, 0x36
        /*00ba*/ 	.short	(.L_35 - .L_34)
.L_34:
        /*00bc*/ 	.word	0x00000008
.L_35:


//--------------------- .nv.callgraph             --------------------------
	.section	.nv.callgraph,"",@"SHT_CUDA_CALLGRAPH"
	.align	4
	.sectionentsize	8
	.align		4
        /*0000*/ 	.word	0x00000000
	.align		4
        /*0004*/ 	.word	0xffffffff
	.align		4
        /*0008*/ 	.word	0x00000000
	.align		4
        /*000c*/ 	.word	0xfffffffe
	.align		4
        /*0010*/ 	.word	0x00000000
	.align		4
        /*0014*/ 	.word	0xfffffffd
	.align		4
        /*0018*/ 	.word	0x00000000
	.align		4
        /*001c*/ 	.word	0xfffffffc


//--------------------- .nv.constant4             --------------------------
	.section	.nv.constant4,"a",@progbits
	.align	8
	.align		8
.nv.constant4:
        /*0000*/ 	.dword	_$_str
	.align		8
        /*0008*/ 	.dword	_$_str_$_2


//--------------------- .text.triton_poi_fused__native_batch_norm_legit_no_training_convolution_relu_6 --------------------------
	.section	.text.triton_poi_fused__native_batch_norm_legit_no_training_convolution_relu_6,"ax",@progbits
	.align	128
        .global         triton_poi_fused__native_batch_norm_legit_no_training_convolution_relu_6
        .type           triton_poi_fused__native_batch_norm_legit_no_training_convolution_relu_6,@function
        .size           triton_poi_fused__native_batch_norm_legit_no_training_convolution_relu_6,(.L_x_1 - triton_poi_fused__native_batch_norm_legit_no_training_convolution_relu_6)
        .other          triton_poi_fused__native_batch_norm_legit_no_training_convolution_relu_6,@"STO_CUDA_ENTRY STV_DEFAULT"
triton_poi_fused__native_batch_norm_legit_no_training_convolution_relu_6:
.text.triton_poi_fused__native_batch_norm_legit_no_training_convolution_relu_6:
[----:B------:R-:W-:Y:S01]  /*0000*/  LDC R1, c[0x0][0x28] ;  /* 0x00000a00ff017b82 */ /* 0x000fe20000000800 */
[----:B------:R-:W1:Y:S07]  /*0010*/  S2R R0, SR_TID.X ;  /* 0x0000000000007919 */ /* 0x000e6e0000002100 */
[----:B------:R-:W2:Y:S01]  /*0020*/  LDC.64 R14, c[0x0][0x228] ;  /* 0x00008a00ff0e7b82 */ /* 0x000ea20000000a00 */
[----:B------:R-:W-:Y:S01]  /*0030*/  ULDC.64 UR4, c[0x0][0x208] ;  /* 0x0000820000047ab9 */ /* 0x000fe20000000a00 */
[----:B------:R-:W3:Y:S06]  /*0040*/  S2R R5, SR_CTAID.X ;  /* 0x0000000000057919 */ /* 0x000eec0000002500 */
[----:B------:R-:W4:Y:S08]  /*0050*/  LDC.64 R10, c[0x0][0x218] ;  /* 0x00008600ff0a7b82 */ /* 0x000f300000000a00 */
[----:B------:R-:W5:Y:S08]  /*0060*/  LDC.64 R12, c[0x0][0x220] ;  /* 0x00008800ff0c7b82 */ /* 0x000f700000000a00 */
[----:B------:R-:W5:Y:S01]  /*0070*/  LDC.64 R16, c[0x0][0x230] ;  /* 0x00008c00ff107b82 */ /* 0x000f620000000a00 */
[----:B-1----:R-:W-:-:S02]  /*0080*/  SHF.L.U32 R0, R0, 0x1, RZ ;  /* 0x0000000100007819 */ /* 0x002fc400000006ff */
[----:B---3--:R-:W-:Y:S02]  /*0090*/  SHF.R.S32.HI R3, RZ, 0x17, R5 ;  /* 0x00000017ff037819 */ /* 0x008fe40000011405 */
[----:B------:R-:W-:Y:S02]  /*00a0*/  LOP3.LUT R0, R0, 0xfe, RZ, 0xc0, !PT ;  /* 0x000000fe00007812 */ /* 0x000fe400078ec0ff */
[----:B------:R-:W-:Y:S02]  /*00b0*/  SGXT R3, R3, 0x1 ;  /* 0x000000010303781a */ /* 0x000fe40000000200 */
[----:B------:R-:W-:Y:S02]  /*00c0*/  LEA R0, R5, R0, 0x8 ;  /* 0x0000000005007211 */ /* 0x000fe400078e40ff */
[----:B------:R-:W1:Y:S02]  /*00d0*/  LDC.64 R4, c[0x0][0x238] ;  /* 0x00008e00ff047b82 */ /* 0x000e640000000a00 */
[----:B------:R-:W-:-:S04]  /*00e0*/  LEA.HI R3, R3, R0, RZ, 0x6 ;  /* 0x0000000003037211 */ /* 0x000fc800078f30ff */
[----:B------:R-:W-:-:S04]  /*00f0*/  SHF.R.S32.HI R3, RZ, 0x6, R3 ;  /* 0x00000006ff037819 */ /* 0x000fc80000011403 */
[----:B------:R-:W-:-:S04]  /*0100*/  LEA.HI R2, R3, R3, RZ, 0x5 ;  /* 0x0000000303027211 */ /* 0x000fc800078f28ff */
[----:B------:R-:W-:-:S04]  /*0110*/  LOP3.LUT R2, R2, 0xffffffe0, RZ, 0xc0, !PT ;  /* 0xffffffe002027812 */ /* 0x000fc800078ec0ff */
[----:B------:R-:W-:Y:S02]  /*0120*/  IADD3 R19, R3, -R2, RZ ;  /* 0x8000000203137210 */ /* 0x000fe40007ffe0ff */
[----:B------:R-:W3:Y:S03]  /*0130*/  LDC.64 R2, c[0x0][0x210] ;  /* 0x00008400ff027b82 */ /* 0x000ee60000000a00 */
[----:B--2---:R-:W-:-:S05]  /*0140*/  IMAD.WIDE R14, R19, 0x4, R14 ;  /* 0x00000004130e7825 */ /* 0x004fca00078e020e */
[----:B------:R2:W2:Y:S01]  /*0150*/  LDG.E.EL R18, desc[UR4][R14.64] ;  /* 0x000000040e127981 */ /* 0x0004a2000c2e1900 */
[----:B----4-:R-:W-:-:S04]  /*0160*/  IMAD.WIDE R10, R19, 0x4, R10 ;  /* 0x00000004130a7825 */ /* 0x010fc800078e020a */
[----:B-----5:R-:W-:Y:S01]  /*0170*/  IMAD.WIDE R12, R19, 0x4, R12 ;  /* 0x00000004130c7825 */ /* 0x020fe200078e020c */
[----:B------:R4:W5:Y:S04]  /*0180*/  LDG.E.EL R8, desc[UR4][R10.64] ;  /* 0x000000040a087981 */ /* 0x000968000c2e1900 */
[----:B------:R-:W5:Y:S01]  /*0190*/  LDG.E.EL R9, desc[UR4][R12.64] ;  /* 0x000000040c097981 */ /* 0x000f62000c2e1900 */
[----:B---3--:R-:W-:-:S05]  /*01a0*/  IMAD.WIDE R2, R0, 0x4, R2 ;  /* 0x0000000400027825 */ /* 0x008fca00078e0202 */
[----:B------:R-:W5:Y:S01]  /*01b0*/  LDG.E.64 R6, desc[UR4][R2.64] ;  /* 0x0000000402067981 */ /* 0x000f62000c1e1b00 */
[----:B0-2---:R-:W-:-:S04]  /*01c0*/  IMAD.WIDE R14, R19, 0x4, R16 ;  /* 0x00000004130e7825 */ /* 0x005fc800078e0210 */
[----:B-1----:R-:W-:Y:S02]  /*01d0*/  IMAD.WIDE R16, R19, 0x4, R4 ;  /* 0x0000000413107825 */ /* 0x002fe400078e0204 */
[----:B------:R-:W2:Y:S01]  /*01e0*/  LDG.E.EL R14, desc[UR4][R14.64] ;  /* 0x000000040e0e7981 */ /* 0x000ea2000c2e1900 */
[----:B----4-:R-:W-:Y:S01]  /*01f0*/  HFMA2.MMA R10, -RZ, RZ, 1.625, 0 ;  /* 0x3e800000ff0a7435 */ /* 0x010fe200000001ff */
[----:B------:R-:W0:Y:S02]  /*0200*/  LDC.64 R4, c[0x0][0x240] ;  /* 0x00009000ff047b82 */ /* 0x000e240000000a00 */
[----:B------:R-:W2:Y:S01]  /*0210*/  LDG.E.EL R17, desc[UR4][R16.64] ;  /* 0x0000000410117981 */ /* 0x000ea2000c2e1900 */
[----:B0-----:R-:W-:-:S04]  /*0220*/  IMAD.WIDE R4, R0, 0x4, R4 ;  /* 0x0000000400047825 */ /* 0x001fc800078e0204 */
[----:B------:R-:W-:-:S04]  /*0230*/  FADD R18, R18, 9.9999997473787516356e-06 ;  /* 0x3727c5ac12127421 */ /* 0x000fc80000000000 */
[----:B------:R-:W0:Y:S02]  /*0240*/  MUFU.SQRT R19, R18 ;  /* 0x0000001200137308 */ /* 0x000e240000002000 */
[C---:B0-----:R-:W-:Y:S02]  /*0250*/  FSETP.GT.AND P0, PT, R19.reuse, 8.50705917302346158658e+37, PT ;  /* 0x7e8000001300780b */ /* 0x041fe40003f04000 */
[----:B------:R-:W-:-:S11]  /*0260*/  FSETP.GEU.AND P1, PT, R19, 1.175494350822287508e-38, PT ;  /* 0x008000001300780b */ /* 0x000fd60003f2e000 */
[----:B------:R-:W-:-:S04]  /*0270*/  @P0 FMUL R19, R19, 0.25 ;  /* 0x3e80000013130820 */ /* 0x000fc80000400000 */
[----:B------:R-:W-:-:S06]  /*0280*/  @!P1 FMUL R19, R19, 16777216 ;  /* 0x4b80000013139820 */ /* 0x000fcc0000400000 */
[----:B------:R-:W0:Y:S01]  /*0290*/  MUFU.RCP R19, R19 ;  /* 0x0000001300137308 */ /* 0x000e220000001000 */
[----:B------:R-:W-:Y:S01]  /*02a0*/  FSEL R10, R10, 1, P0 ;  /* 0x3f8000000a0a7808 */ /* 0x000fe20000000000 */
[--C-:B-----5:R-:W-:Y:S01]  /*02b0*/  FADD R6, R6, R8.reuse ;  /* 0x0000000806067221 */ /* 0x120fe20000000000 */
[----:B------:R-:W-:-:S03]  /*02c0*/  FADD R7, R7, R8 ;  /* 0x0000000807077221 */ /* 0x000fc60000000000 */
[----:B------:R-:W-:Y:S01]  /*02d0*/  @!P1 FMUL R10, R10, 16777216 ;  /* 0x4b8000000a0a9820 */ /* 0x000fe20000400000 */
[C---:B------:R-:W-:Y:S01]  /*02e0*/  FADD R8, -R9.reuse, R6 ;  /* 0x0000000609087221 */ /* 0x040fe20000000100 */
[----:B------:R-:W-:Y:S02]  /*02f0*/  FADD R9, -R9, R7 ;  /* 0x0000000709097221 */ /* 0x000fe40000000100 */
[----:B0-----:R-:W-:-:S04]  /*0300*/  FMUL R10, R19, R10 ;  /* 0x0000000a130a7220 */ /* 0x001fc80000400000 */
[-C--:B------:R-:W-:Y:S01]  /*0310*/  FMUL R8, R8, R10.reuse ;  /* 0x0000000a08087220 */ /* 0x080fe20000400000 */
[----:B------:R-:W-:-:S03]  /*0320*/  FMUL R10, R9, R10 ;  /* 0x0000000a090a7220 */ /* 0x000fc60000400000 */
[C-C-:B--2---:R-:W-:Y:S01]  /*0330*/  FFMA R8, R14.reuse, R8, R17.reuse ;  /* 0x000000080e087223 */ /* 0x144fe20000000011 */
[----:B------:R-:W-:-:S04]  /*0340*/  FFMA R10, R14, R10, R17 ;  /* 0x0000000a0e0a7223 */ /* 0x000fc80000000011 */
[----:B------:R-:W-:Y:S02]  /*0350*/  FSETP.GEU.AND P0, PT, R8, RZ, PT ;  /* 0x000000ff0800720b */ /* 0x000fe40003f0e000 */
[----:B------:R-:W-:Y:S02]  /*0360*/  FSETP.GEU.AND P1, PT, R10, RZ, PT ;  /* 0x000000ff0a00720b */ /* 0x000fe40003f2e000 */
[----:B------:R-:W-:Y:S02]  /*0370*/  FSEL R8, R8, RZ, P0 ;  /* 0x000000ff08087208 */ /* 0x000fe40000000000 */
[----:B------:R-:W-:Y:S01]  /*0380*/  FSEL R9, R10, RZ, P1 ;  /* 0x000000ff0a097208 */ /* 0x000fe20000800000 */
[----:B------:R-:W-:Y:S04]  /*0390*/  STG.E.64 desc[UR4][R2.64], R6 ;  /* 0x0000000602007986 */ /* 0x000fe8000c101b04 */
[----:B------:R-:W-:Y:S01]  /*03a0*/  STG.E.64 desc[UR4][R4.64], R8 ;  /* 0x0000000804007986 */ /* 0x000fe2000c101b04 */
[----:B------:R-:W-:Y:S05]  /*03b0*/  EXIT ;  /* 0x000000000000794d */ /* 0x000fea0003800000 */
.L_x_0:
[----:B------:R-:W-:-:S00]  /*03c0*/  BRA `(.L_x_0) ;  /* 0xfffffffc00fc7947 */ /* 0x000fc0000383ffff */
[----:B------:R-:W-:-:S00]  /*03d0*/  NOP ;  /* 0x0000000000007918 */ /* 0x000fc00000000000 */
        /* <DEDUP_REMOVED lines=10> */
.L_x_1:


//--------------------- .nv.global.init           --------------------------
	.section	.nv.global.init,"aw",@progbits
.nv.global.init:
	.type		_$_str,@object
	.size		_$_str,(_$_str_$_2 - _$_str)
_$_str:
        /*0000*/ 	.byte	0x5f, 0x5f, 0x43, 0x55, 0x44, 0x41, 0x5f, 0x46, 0x54, 0x5a, 0x00
	.type		_$_str_$_2,@object
	.size		_$_str_$_2,(.L_1 - _$_str_$_2)
_$_str_$_2:
        /*000b*/ 	.byte	0x5f, 0x5f, 0x43, 0x55, 0x44, 0x41, 0x5f, 0x50, 0x52, 0x45, 0x43, 0x5f, 0x53, 0x51, 0x52, 0x54
        /*001b*/ 	.byte	0x00
.L_1:


//--------------------- .nv.constant0.triton_poi_fused__native_batch_norm_legit_no_training_convolution_relu_6 --------------------------
	.section	.nv.constant0.triton_poi_fused__native_batch_norm_legit_no_training_convolution_relu_6,"a",@progbits
	.sectionflags	@""
	.align	4
.nv.constant0.triton_poi_fused__native_batch_norm_legit_no_training_convolution_relu_6:
	.zero		588
